//
// Generated by NVIDIA NVVM Compiler
//
// Compiler Build ID: CL-36424714
// Cuda compilation tools, release 13.0, V13.0.88
// Based on NVVM 20.0.0
//

.version 9.0
.target sm_100
.address_size 64

	// .globl	_Z15vectorAddSharedPiS_S_
// _ZZ15vectorAddSharedPiS_S_E8shared_a has been demoted
// _ZZ15vectorAddSharedPiS_S_E8shared_b has been demoted

.visible .entry _Z15vectorAddSharedPiS_S_(
	.param .u64 .ptr .align 1 _Z15vectorAddSharedPiS_S__param_0,
	.param .u64 .ptr .align 1 _Z15vectorAddSharedPiS_S__param_1,
	.param .u64 .ptr .align 1 _Z15vectorAddSharedPiS_S__param_2
)
{
	.reg .b32 	%r<12>;
	.reg .b64 	%rd<11>;
	// demoted variable
	.shared .align 4 .b8 _ZZ15vectorAddSharedPiS_S_E8shared_a[2048];
	// demoted variable
	.shared .align 4 .b8 _ZZ15vectorAddSharedPiS_S_E8shared_b[2048];
	ld.param.u64 	%rd1, [_Z15vectorAddSharedPiS_S__param_0];
	ld.param.u64 	%rd2, [_Z15vectorAddSharedPiS_S__param_1];
	ld.param.u64 	%rd3, [_Z15vectorAddSharedPiS_S__param_2];
	cvta.to.global.u64 	%rd4, %rd3;
	cvta.to.global.u64 	%rd5, %rd2;
	cvta.to.global.u64 	%rd6, %rd1;
	mov.u32 	%r1, %tid.x;
	mul.wide.u32 	%rd7, %r1, 4;
	add.s64 	%rd8, %rd6, %rd7;
	ld.global.u32 	%r2, [%rd8];
	shl.b32 	%r3, %r1, 2;
	mov.u32 	%r4, _ZZ15vectorAddSharedPiS_S_E8shared_a;
	add.s32 	%r5, %r4, %r3;
	st.shared.u32 	[%r5], %r2;
	add.s64 	%rd9, %rd5, %rd7;
	ld.global.u32 	%r6, [%rd9];
	mov.u32 	%r7, _ZZ15vectorAddSharedPiS_S_E8shared_b;
	add.s32 	%r8, %r7, %r3;
	st.shared.u32 	[%r8], %r6;
	bar.sync 	0;
	ld.shared.u32 	%r9, [%r5];
	ld.shared.u32 	%r10, [%r8];
	add.s32 	%r11, %r10, %r9;
	add.s64 	%rd10, %rd4, %rd7;
	st.global.u32 	[%rd10], %r11;
	ret;

}


// ===== COMPILED SASS (sm_100) =====

	.target	sm_100

	.elftype	@"ET_EXEC"


//--------------------- .note.nv.tkinfo           --------------------------
	.section	.note.nv.tkinfo,"",@"SHT_NOTE"
	.sectionflags	@"SHF_NOTE_NV_TKINFO"
	.tkinfo
        /*0018*/ 	.word	0x00000002
        /*0030*/ 	.string	""
        /*0030*/ 	.string	"ptxas"
        /*0030*/ 	.string	"Cuda compilation tools, release 13.0, V13.0.88"
        /*0030*/ 	.string	"Build cuda_13.0.r13.0/compiler.36424714_0"
        /*0030*/ 	.string	"-arch sm_100 -m 64 "



//--------------------- .note.nv.cuinfo           --------------------------
	.section	.note.nv.cuinfo,"",@"SHT_NOTE"
	.sectionflags	@"SHF_NOTE_NV_CUINFO"
        /*0018*/ 	.short	0x0002
        /*001a*/ 	.short	0x0064
        /*001c*/ 	.short	0x0082
	.zero		2


//--------------------- .nv.info                  --------------------------
	.section	.nv.info,"",@"SHT_CUDA_INFO"
	.align	4


	//----- nvinfo : EIATTR_REGCOUNT
	.align		4
        /*0000*/ 	.byte	0x04, 0x2f
        /*0002*/ 	.short	(.L_1 - .L_0)
	.align		4
.L_0:
        /*0004*/ 	.word	index@(_Z15vectorAddSharedPiS_S_)
        /*0008*/ 	.word	0x0000000e


	//----- nvinfo : EIATTR_FRAME_SIZE
	.align		4
.L_1:
        /*000c*/ 	.byte	0x04, 0x11
        /*000e*/ 	.short	(.L_3 - .L_2)
	.align		4
.L_2:
        /*0010*/ 	.word	index@(_Z15vectorAddSharedPiS_S_)
        /*0014*/ 	.word	0x00000000


	//----- nvinfo : EIATTR_MIN_STACK_SIZE
	.align		4
.L_3:
        /*0018*/ 	.byte	0x04, 0x12
        /*001a*/ 	.short	(.L_5 - .L_4)
	.align		4
.L_4:
        /*001c*/ 	.word	index@(_Z15vectorAddSharedPiS_S_)
        /*0020*/ 	.word	0x00000000
.L_5:


//--------------------- .nv.compat                --------------------------
	.section	.nv.compat,"",@"SHT_CUDA_COMPAT_INFO"
	.align	4
        /*0000*/ 	.byte	0x02, 0x09, 0x00, 0x00, 0x02, 0x02, 0x01, 0x00, 0x02, 0x05, 0x05, 0x00, 0x03, 0x07, 0x01, 0x01
        /*0010*/ 	.byte	0x02, 0x03, 0x00, 0x00, 0x02, 0x06, 0x01, 0x00, 0x04, 0x0b, 0x08, 0x00, 0x09, 0x00, 0x00, 0x00
        /*0020*/ 	.byte	0x00, 0x00, 0x00, 0x00


//--------------------- .nv.info._Z15vectorAddSharedPiS_S_ --------------------------
	.section	.nv.info._Z15vectorAddSharedPiS_S_,"",@"SHT_CUDA_INFO"
	.sectionflags	@""
	.align	4


	//----- nvinfo : EIATTR_CUDA_API_VERSION
	.align		4
        /*0000*/ 	.byte	0x04, 0x37
        /*0002*/ 	.short	(.L_7 - .L_6)
.L_6:
        /*0004*/ 	.word	0x00000082


	//----- nvinfo : EIATTR_KPARAM_INFO
	.align		4
.L_7:
        /*0008*/ 	.byte	0x04, 0x17
        /*000a*/ 	.short	(.L_9 - .L_8)
.L_8:
        /*000c*/ 	.word	0x00000000
        /*0010*/ 	.short	0x0002
        /*0012*/ 	.short	0x0010
        /*0014*/ 	.byte	0x00, 0xf5, 0x21, 0x00


	//----- nvinfo : EIATTR_KPARAM_INFO
	.align		4
.L_9:
        /*0018*/ 	.byte	0x04, 0x17
        /*001a*/ 	.short	(.L_11 - .L_10)
.L_10:
        /*001c*/ 	.word	0x00000000
        /*0020*/ 	.short	0x0001
        /*0022*/ 	.short	0x0008
        /*0024*/ 	.byte	0x00, 0xf5, 0x21, 0x00


	//----- nvinfo : EIATTR_KPARAM_INFO
	.align		4
.L_11:
        /*0028*/ 	.byte	0x04, 0x17
        /*002a*/ 	.short	(.L_13 - .L_12)
.L_12:
        /*002c*/ 	.word	0x00000000
        /*0030*/ 	.short	0x0000
        /*0032*/ 	.short	0x0000
        /*0034*/ 	.byte	0x00, 0xf5, 0x21, 0x00


	//----- nvinfo : EIATTR_SPARSE_MMA_MASK
	.align		4
.L_13:
        /*0038*/ 	.byte	0x03, 0x50
        /*003a*/ 	.short	0x0000


	//----- nvinfo : EIATTR_MAXREG_COUNT
	.align		4
        /*003c*/ 	.byte	0x03, 0x1b
        /*003e*/ 	.short	0x00ff


	//----- nvinfo : EIATTR_NUM_BARRIERS
	.align		4
        /*0040*/ 	.byte	0x02, 0x4c
        /*0042*/ 	.byte	0x01
	.zero		1


	//----- nvinfo : EIATTR_MERCURY_ISA_VERSION
	.align		4
        /*0044*/ 	.byte	0x03, 0x5f
        /*0046*/ 	.short	0x0101


	//----- nvinfo : EIATTR_VRC_CTA_INIT_COUNT
	.align		4
        /*0048*/ 	.byte	0x02, 0x4a
	.zero		1
	.zero		1


	//----- nvinfo : EIATTR_EXIT_INSTR_OFFSETS
	.align		4
        /*004c*/ 	.byte	0x04, 0x1c
        /*004e*/ 	.short	(.L_15 - .L_14)


	//   ....[0]....
.L_14:
        /*0050*/ 	.word	0x00000190


	//----- nvinfo : EIATTR_CBANK_PARAM_SIZE
	.align		4
.L_15:
        /*0054*/ 	.byte	0x03, 0x19
        /*0056*/ 	.short	0x0018


	//----- nvinfo : EIATTR_PARAM_CBANK
	.align		4
        /*0058*/ 	.byte	0x04, 0x0a
        /*005a*/ 	.short	(.L_17 - .L_16)
	.align		4
.L_16:
        /*005c*/ 	.word	index@(.nv.constant0._Z15vectorAddSharedPiS_S_)
        /*0060*/ 	.short	0x0380
        /*0062*/ 	.short	0x0018


	//----- nvinfo : EIATTR_SW_WAR
	.align		4
.L_17:
        /*0064*/ 	.byte	0x04, 0x36
        /*0066*/ 	.short	(.L_19 - .L_18)
.L_18:
        /*0068*/ 	.word	0x00000008
.L_19:


//--------------------- .nv.callgraph             --------------------------
	.section	.nv.callgraph,"",@"SHT_CUDA_CALLGRAPH"
	.align	4
	.sectionentsize	8
	.align		4
        /*0000*/ 	.word	0x00000000
	.align		4
        /*0004*/ 	.word	0xffffffff
	.align		4
        /*0008*/ 	.word	0x00000000
	.align		4
        /*000c*/ 	.word	0xfffffffe
	.align		4
        /*0010*/ 	.word	0x00000000
	.align		4
        /*0014*/ 	.word	0xfffffffd
	.align		4
        /*0018*/ 	.word	0x00000000
	.align		4
        /*001c*/ 	.word	0xfffffffc


//--------------------- .text._Z15vectorAddSharedPiS_S_ --------------------------
	.section	.text._Z15vectorAddSharedPiS_S_,"ax",@progbits
	.align	128
        .global         _Z15vectorAddSharedPiS_S_
        .type           _Z15vectorAddSharedPiS_S_,@function
        .size           _Z15vectorAddSharedPiS_S_,(.L_x_1 - _Z15vectorAddSharedPiS_S_)
        .other          _Z15vectorAddSharedPiS_S_,@"STO_CUDA_ENTRY STV_DEFAULT"
_Z15vectorAddSharedPiS_S_:
.text._Z15vectorAddSharedPiS_S_:
[----:B------:R-:W-:Y:S01]  /*0000*/  LDC R1, c[0x0][0x37c] ;  /* 0x0000df00ff017b82 */ /* 0x000fe20000000800 */
[----:B------:R-:W0:Y:S07]  /*0010*/  S2R R11, SR_TID.X ;  /* 0x00000000000b7919 */ /* 0x000e2e0000002100 */
[----:B------:R-:W0:Y:S01]  /*0020*/  LDC.64 R2, c[0x0][0x380] ;  /* 0x0000e000ff027b82 */ /* 0x000e220000000a00 */
[----:B------:R-:W1:Y:S07]  /*0030*/  LDCU.64 UR8, c[0x0][0x358] ;  /* 0x00006b00ff0877ac */ /* 0x000e6e0008000a00 */
[----:B------:R-:W2:Y:S01]  /*0040*/  LDC.64 R4, c[0x0][0x388] ;  /* 0x0000e200ff047b82 */ /* 0x000ea20000000a00 */
[----:B0-----:R-:W-:-:S04]  /*0050*/  IMAD.WIDE.U32 R2, R11, 0x4, R2 ;  /* 0x000000040b027825 */ /* 0x001fc800078e0002 */
[----:B--2---:R-:W-:Y:S01]  /*0060*/  IMAD.WIDE.U32 R4, R11, 0x4, R4 ;  /* 0x000000040b047825 */ /* 0x004fe200078e0004 */
[----:B-1----:R0:W2:Y:S05]  /*0070*/  LDG.E R0, desc[UR8][R2.64] ;  /* 0x0000000802007981 */ /* 0x0020aa000c1e1900 */
[----:B------:R-:W3:Y:S01]  /*0080*/  LDG.E R4, desc[UR8][R4.64] ;  /* 0x0000000804047981 */ /* 0x000ee2000c1e1900 */
[----:B------:R-:W1:Y:S01]  /*0090*/  S2UR UR6, SR_CgaCtaId ;  /* 0x00000000000679c3 */ /* 0x000e620000008800 */
[----:B------:R-:W-:Y:S02]  /*00a0*/  UMOV UR4, 0x400 ;  /* 0x0000040000047882 */ /* 0x000fe40000000000 */
[----:B------:R-:W-:-:S05]  /*00b0*/  UIADD3 UR5, UPT, UPT, UR4, 0x800, URZ ;  /* 0x0000080004057890 */ /* 0x000fca000fffe0ff */
[----:B0-----:R-:W0:Y:S01]  /*00c0*/  LDC.64 R2, c[0x0][0x390] ;  /* 0x0000e400ff027b82 */ /* 0x001e220000000a00 */
[----:B-1----:R-:W-:Y:S02]  /*00d0*/  ULEA UR4, UR6, UR4, 0x18 ;  /* 0x0000000406047291 */ /* 0x002fe4000f8ec0ff */
[----:B------:R-:W-:-:S04]  /*00e0*/  ULEA UR5, UR6, UR5, 0x18 ;  /* 0x0000000506057291 */ /* 0x000fc8000f8ec0ff */
[C---:B------:R-:W-:Y:S02]  /*00f0*/  LEA R7, R11.reuse, UR4, 0x2 ;  /* 0x000000040b077c11 */ /* 0x040fe4000f8e10ff */
[C---:B------:R-:W-:Y:S01]  /*0100*/  LEA R9, R11.reuse, UR5, 0x2 ;  /* 0x000000050b097c11 */ /* 0x040fe2000f8e10ff */
[----:B0-----:R-:W-:Y:S02]  /*0110*/  IMAD.WIDE.U32 R2, R11, 0x4, R2 ;  /* 0x000000040b027825 */ /* 0x001fe400078e0002 */
[----:B--2---:R-:W-:Y:S04]  /*0120*/  STS [R7], R0 ;  /* 0x0000000007007388 */ /* 0x004fe80000000800 */
[----:B---3--:R-:W-:Y:S01]  /*0130*/  STS [R9], R4 ;  /* 0x0000000409007388 */ /* 0x008fe20000000800 */
[----:B------:R-:W-:Y:S06]  /*0140*/  BAR.SYNC.DEFER_BLOCKING 0x0 ;  /* 0x0000000000007b1d */ /* 0x000fec0000010000 */
[----:B------:R-:W-:Y:S04]  /*0150*/  LDS R5, [R7] ;  /* 0x0000000007057984 */ /* 0x000fe80000000800 */
[----:B------:R-:W0:Y:S02]  /*0160*/  LDS R6, [R9] ;  /* 0x0000000009067984 */ /* 0x000e240000000800 */
[----:B0-----:R-:W-:-:S05]  /*0170*/  IADD3 R5, PT, PT, R5, R6, RZ ;  /* 0x0000000605057210 */ /* 0x001fca0007ffe0ff */
[----:B------:R-:W-:Y:S01]  /*0180*/  STG.E desc[UR8][R2.64], R5 ;  /* 0x0000000502007986 */ /* 0x000fe2000c101908 */
[----:B------:R-:W-:Y:S05]  /*0190*/  EXIT ;  /* 0x000000000000794d */ /* 0x000fea0003800000 */
.L_x_0:
[----:B------:R-:W-:-:S00]  /*01a0*/  BRA `(.L_x_0) ;  /* 0xfffffffc00fc7947 */ /* 0x000fc0000383ffff */
[----:B------:R-:W-:-:S00]  /*01b0*/  NOP ;  /* 0x0000000000007918 */ /* 0x000fc00000000000 */
        /* <DEDUP_REMOVED lines=12> */
.L_x_1:


//--------------------- .nv.shared._Z15vectorAddSharedPiS_S_ --------------------------
	.section	.nv.shared._Z15vectorAddSharedPiS_S_,"aw",@nobits
	.sectionflags	@""
	.align	4
.nv.shared._Z15vectorAddSharedPiS_S_:
	.zero		5120


//--------------------- .nv.shared.reserved.0     --------------------------
	.section	.nv.shared.reserved.0,"aw",@nobits
	.weak		__nv_reservedSMEM_offset_0_alias
	.size		__nv_reservedSMEM_offset_0_alias, 0, 64
	.other		__nv_reservedSMEM_offset_0_alias,@"STO_CUDA_RESERVED_SHARED STV_DEFAULT"
__nv_reservedSMEM_offset_0_alias:
	.zero		0
	.zero		64


//--------------------- .nv.constant0._Z15vectorAddSharedPiS_S_ --------------------------
	.section	.nv.constant0._Z15vectorAddSharedPiS_S_,"a",@progbits
	.sectionflags	@""
	.align	4
.nv.constant0._Z15vectorAddSharedPiS_S_:
	.zero		920


//--------------------- SYMBOLS --------------------------

	.type		.nv.reservedSmem.offset0,@object
	.size		.nv.reservedSmem.offset0,0x4
	.type		.nv.reservedSmem.cap,@object
	.size		.nv.reservedSmem.cap,0x4
